//
// Generated by NVIDIA NVVM Compiler
//
// Compiler Build ID: CL-36424714
// Cuda compilation tools, release 13.0, V13.0.88
// Based on NVVM 20.0.0
//

.version 9.0
.target sm_100
.address_size 64

	// .globl	_Z13uj_calc_blockPdS_
// _ZZ13uj_calc_blockPdS_E11partial_sum has been demoted

.visible .entry _Z13uj_calc_blockPdS_(
	.param .u64 .ptr .align 1 _Z13uj_calc_blockPdS__param_0,
	.param .u64 .ptr .align 1 _Z13uj_calc_blockPdS__param_1
)
{
	.reg .pred 	%p<12>;
	.reg .b32 	%r<25>;
	.reg .b64 	%rd<15>;
	.reg .b64 	%fd<19>;
	// demoted variable
	.shared .align 8 .b8 _ZZ13uj_calc_blockPdS_E11partial_sum[256];
	ld.param.u64 	%rd5, [_Z13uj_calc_blockPdS__param_0];
	ld.param.u64 	%rd6, [_Z13uj_calc_blockPdS__param_1];
	cvta.to.global.u64 	%rd1, %rd6;
	cvta.to.global.u64 	%rd2, %rd5;
	mov.u32 	%r1, %ctaid.x;
	shl.b32 	%r11, %r1, 5;
	mov.u32 	%r2, %tid.x;
	add.s32 	%r3, %r11, %r2;
	mul.wide.u32 	%rd7, %r3, 8;
	add.s64 	%rd3, %rd2, %rd7;
	mul.wide.s32 	%rd8, %r3, 8;
	add.s64 	%rd4, %rd2, %rd8;
	shl.b32 	%r12, %r2, 3;
	mov.u32 	%r13, _ZZ13uj_calc_blockPdS_E11partial_sum;
	add.s32 	%r4, %r13, %r12;
	mov.b32 	%r23, 0;
	mov.u32 	%r5, %ntid.x;
$L__BB0_1:
	setp.gt.s32 	%p1, %r3, 999;
	setp.eq.s32 	%p2, %r23, %r3;
	mov.f64 	%fd18, 0d0000000000000000;
	or.pred  	%p3, %p1, %p2;
	@%p3 bra 	$L__BB0_5;
	setp.le.s32 	%p4, %r23, %r3;
	@%p4 bra 	$L__BB0_4;
	mul.wide.u32 	%rd11, %r23, 8;
	add.s64 	%rd12, %rd2, %rd11;
	ld.global.f64 	%fd10, [%rd12];
	ld.global.f64 	%fd11, [%rd4];
	sub.f64 	%fd12, %fd10, %fd11;
	mul.f64 	%fd13, %fd12, %fd12;
	rcp.rn.f64 	%fd18, %fd13;
	bra.uni 	$L__BB0_5;
$L__BB0_4:
	mul.wide.u32 	%rd9, %r23, 8;
	add.s64 	%rd10, %rd2, %rd9;
	ld.global.f64 	%fd5, [%rd10];
	ld.global.f64 	%fd6, [%rd3];
	sub.f64 	%fd7, %fd5, %fd6;
	mul.f64 	%fd8, %fd7, %fd7;
	rcp.rn.f64 	%fd9, %fd8;
	neg.f64 	%fd18, %fd9;
$L__BB0_5:
	setp.lt.u32 	%p5, %r5, 2;
	st.shared.f64 	[%r4], %fd18;
	bar.sync 	0;
	bar.sync 	0;
	@%p5 bra 	$L__BB0_10;
	mov.b32 	%r24, 1;
$L__BB0_7:
	shl.b32 	%r8, %r24, 1;
	add.s32 	%r15, %r8, 1023;
	and.b32  	%r17, %r15, %r2;
	setp.ne.s32 	%p6, %r17, 0;
	add.s32 	%r18, %r24, %r2;
	setp.ge.u32 	%p7, %r18, %r5;
	or.pred  	%p8, %p6, %p7;
	@%p8 bra 	$L__BB0_9;
	shl.b32 	%r19, %r24, 3;
	add.s32 	%r20, %r4, %r19;
	ld.shared.f64 	%fd14, [%r20];
	ld.shared.f64 	%fd15, [%r4];
	add.f64 	%fd16, %fd14, %fd15;
	st.shared.f64 	[%r4], %fd16;
$L__BB0_9:
	bar.sync 	0;
	setp.lt.u32 	%p9, %r8, %r5;
	mov.u32 	%r24, %r8;
	@%p9 bra 	$L__BB0_7;
$L__BB0_10:
	setp.ne.s32 	%p10, %r2, 0;
	@%p10 bra 	$L__BB0_12;
	ld.shared.f64 	%fd17, [_ZZ13uj_calc_blockPdS_E11partial_sum];
	shl.b32 	%r21, %r23, 5;
	add.s32 	%r22, %r21, %r1;
	mul.wide.u32 	%rd13, %r22, 8;
	add.s64 	%rd14, %rd1, %rd13;
	st.global.f64 	[%rd14], %fd17;
$L__BB0_12:
	bar.sync 	0;
	add.s32 	%r23, %r23, 1;
	setp.ne.s32 	%p11, %r23, 500;
	@%p11 bra 	$L__BB0_1;
	ret;

}
	// .globl	_Z7uj_calcPdS_
.visible .entry _Z7uj_calcPdS_(
	.param .u64 .ptr .align 1 _Z7uj_calcPdS__param_0,
	.param .u64 .ptr .align 1 _Z7uj_calcPdS__param_1
)
{
	.reg .pred 	%p<2>;
	.reg .b32 	%r<7>;
	.reg .b64 	%rd<12>;
	.reg .b64 	%fd<67>;

	ld.param.u64 	%rd3, [_Z7uj_calcPdS__param_0];
	ld.param.u64 	%rd4, [_Z7uj_calcPdS__param_1];
	cvta.to.global.u64 	%rd5, %rd4;
	mov.u32 	%r2, %ctaid.x;
	shl.b32 	%r3, %r2, 5;
	mov.u32 	%r4, %tid.x;
	add.s32 	%r1, %r3, %r4;
	mul.wide.s32 	%rd6, %r1, 8;
	add.s64 	%rd1, %rd5, %rd6;
	mov.b64 	%rd7, 0;
	st.global.u64 	[%rd1], %rd7;
	sub.s32 	%r5, 999, %r1;
	mul.wide.s32 	%rd8, %r5, 8;
	add.s64 	%rd2, %rd5, %rd8;
	st.global.u64 	[%rd2], %rd7;
	setp.gt.s32 	%p1, %r1, 499;
	@%p1 bra 	$L__BB1_2;
	cvta.to.global.u64 	%rd9, %rd3;
	ld.global.f64 	%fd1, [%rd1];
	shl.b32 	%r6, %r1, 5;
	mul.wide.s32 	%rd10, %r6, 8;
	add.s64 	%rd11, %rd9, %rd10;
	ld.global.f64 	%fd2, [%rd11];
	add.f64 	%fd3, %fd2, %fd1;
	st.global.f64 	[%rd1], %fd3;
	ld.global.f64 	%fd4, [%rd11+8];
	add.f64 	%fd5, %fd4, %fd3;
	st.global.f64 	[%rd1], %fd5;
	ld.global.f64 	%fd6, [%rd11+16];
	add.f64 	%fd7, %fd6, %fd5;
	st.global.f64 	[%rd1], %fd7;
	ld.global.f64 	%fd8, [%rd11+24];
	add.f64 	%fd9, %fd8, %fd7;
	st.global.f64 	[%rd1], %fd9;
	ld.global.f64 	%fd10, [%rd11+32];
	add.f64 	%fd11, %fd10, %fd9;
	st.global.f64 	[%rd1], %fd11;
	ld.global.f64 	%fd12, [%rd11+40];
	add.f64 	%fd13, %fd12, %fd11;
	st.global.f64 	[%rd1], %fd13;
	ld.global.f64 	%fd14, [%rd11+48];
	add.f64 	%fd15, %fd14, %fd13;
	st.global.f64 	[%rd1], %fd15;
	ld.global.f64 	%fd16, [%rd11+56];
	add.f64 	%fd17, %fd16, %fd15;
	st.global.f64 	[%rd1], %fd17;
	ld.global.f64 	%fd18, [%rd11+64];
	add.f64 	%fd19, %fd18, %fd17;
	st.global.f64 	[%rd1], %fd19;
	ld.global.f64 	%fd20, [%rd11+72];
	add.f64 	%fd21, %fd20, %fd19;
	st.global.f64 	[%rd1], %fd21;
	ld.global.f64 	%fd22, [%rd11+80];
	add.f64 	%fd23, %fd22, %fd21;
	st.global.f64 	[%rd1], %fd23;
	ld.global.f64 	%fd24, [%rd11+88];
	add.f64 	%fd25, %fd24, %fd23;
	st.global.f64 	[%rd1], %fd25;
	ld.global.f64 	%fd26, [%rd11+96];
	add.f64 	%fd27, %fd26, %fd25;
	st.global.f64 	[%rd1], %fd27;
	ld.global.f64 	%fd28, [%rd11+104];
	add.f64 	%fd29, %fd28, %fd27;
	st.global.f64 	[%rd1], %fd29;
	ld.global.f64 	%fd30, [%rd11+112];
	add.f64 	%fd31, %fd30, %fd29;
	st.global.f64 	[%rd1], %fd31;
	ld.global.f64 	%fd32, [%rd11+120];
	add.f64 	%fd33, %fd32, %fd31;
	st.global.f64 	[%rd1], %fd33;
	ld.global.f64 	%fd34, [%rd11+128];
	add.f64 	%fd35, %fd34, %fd33;
	st.global.f64 	[%rd1], %fd35;
	ld.global.f64 	%fd36, [%rd11+136];
	add.f64 	%fd37, %fd36, %fd35;
	st.global.f64 	[%rd1], %fd37;
	ld.global.f64 	%fd38, [%rd11+144];
	add.f64 	%fd39, %fd38, %fd37;
	st.global.f64 	[%rd1], %fd39;
	ld.global.f64 	%fd40, [%rd11+152];
	add.f64 	%fd41, %fd40, %fd39;
	st.global.f64 	[%rd1], %fd41;
	ld.global.f64 	%fd42, [%rd11+160];
	add.f64 	%fd43, %fd42, %fd41;
	st.global.f64 	[%rd1], %fd43;
	ld.global.f64 	%fd44, [%rd11+168];
	add.f64 	%fd45, %fd44, %fd43;
	st.global.f64 	[%rd1], %fd45;
	ld.global.f64 	%fd46, [%rd11+176];
	add.f64 	%fd47, %fd46, %fd45;
	st.global.f64 	[%rd1], %fd47;
	ld.global.f64 	%fd48, [%rd11+184];
	add.f64 	%fd49, %fd48, %fd47;
	st.global.f64 	[%rd1], %fd49;
	ld.global.f64 	%fd50, [%rd11+192];
	add.f64 	%fd51, %fd50, %fd49;
	st.global.f64 	[%rd1], %fd51;
	ld.global.f64 	%fd52, [%rd11+200];
	add.f64 	%fd53, %fd52, %fd51;
	st.global.f64 	[%rd1], %fd53;
	ld.global.f64 	%fd54, [%rd11+208];
	add.f64 	%fd55, %fd54, %fd53;
	st.global.f64 	[%rd1], %fd55;
	ld.global.f64 	%fd56, [%rd11+216];
	add.f64 	%fd57, %fd56, %fd55;
	st.global.f64 	[%rd1], %fd57;
	ld.global.f64 	%fd58, [%rd11+224];
	add.f64 	%fd59, %fd58, %fd57;
	st.global.f64 	[%rd1], %fd59;
	ld.global.f64 	%fd60, [%rd11+232];
	add.f64 	%fd61, %fd60, %fd59;
	st.global.f64 	[%rd1], %fd61;
	ld.global.f64 	%fd62, [%rd11+240];
	add.f64 	%fd63, %fd62, %fd61;
	st.global.f64 	[%rd1], %fd63;
	ld.global.f64 	%fd64, [%rd11+248];
	add.f64 	%fd65, %fd64, %fd63;
	st.global.f64 	[%rd1], %fd65;
	neg.f64 	%fd66, %fd65;
	st.global.f64 	[%rd2], %fd66;
$L__BB1_2:
	ret;

}


// ===== COMPILED SASS (sm_100) =====

	.target	sm_100

	.elftype	@"ET_EXEC"


//--------------------- .note.nv.tkinfo           --------------------------
	.section	.note.nv.tkinfo,"",@"SHT_NOTE"
	.sectionflags	@"SHF_NOTE_NV_TKINFO"
	.tkinfo
        /*0018*/ 	.word	0x00000002
        /*0030*/ 	.string	""
        /*0030*/ 	.string	"ptxas"
        /*0030*/ 	.string	"Cuda compilation tools, release 13.0, V13.0.88"
        /*0030*/ 	.string	"Build cuda_13.0.r13.0/compiler.36424714_0"
        /*0030*/ 	.string	"-arch sm_100 -m 64 "



//--------------------- .note.nv.cuinfo           --------------------------
	.section	.note.nv.cuinfo,"",@"SHT_NOTE"
	.sectionflags	@"SHF_NOTE_NV_CUINFO"
        /*0018*/ 	.short	0x0002
        /*001a*/ 	.short	0x0064
        /*001c*/ 	.short	0x0082
	.zero		2


//--------------------- .nv.info                  --------------------------
	.section	.nv.info,"",@"SHT_CUDA_INFO"
	.align	4


	//----- nvinfo : EIATTR_REGCOUNT
	.align		4
        /*0000*/ 	.byte	0x04, 0x2f
        /*0002*/ 	.short	(.L_1 - .L_0)
	.align		4
.L_0:
        /*0004*/ 	.word	index@(_Z13uj_calc_blockPdS_)
        /*0008*/ 	.word	0x00000016


	//----- nvinfo : EIATTR_FRAME_SIZE
	.align		4
.L_1:
        /*000c*/ 	.byte	0x04, 0x11
        /*000e*/ 	.short	(.L_3 - .L_2)
	.align		4
.L_2:
        /*0010*/ 	.word	index@($__internal_0_$__cuda_sm20_dblrcp_rn_slowpath_v3)
        /*0014*/ 	.word	0x00000000


	//----- nvinfo : EIATTR_FRAME_SIZE
	.align		4
.L_3:
        /*0018*/ 	.byte	0x04, 0x11
        /*001a*/ 	.short	(.L_5 - .L_4)
	.align		4
.L_4:
        /*001c*/ 	.word	index@(_Z13uj_calc_blockPdS_)
        /*0020*/ 	.word	0x00000000


	//----- nvinfo : EIATTR_REGCOUNT
	.align		4
.L_5:
        /*0024*/ 	.byte	0x04, 0x2f
        /*0026*/ 	.short	(.L_7 - .L_6)
	.align		4
.L_6:
        /*0028*/ 	.word	index@(_Z7uj_calcPdS_)
        /*002c*/ 	.word	0x00000014


	//----- nvinfo : EIATTR_FRAME_SIZE
	.align		4
.L_7:
        /*0030*/ 	.byte	0x04, 0x11
        /*0032*/ 	.short	(.L_9 - .L_8)
	.align		4
.L_8:
        /*0034*/ 	.word	index@(_Z7uj_calcPdS_)
        /*0038*/ 	.word	0x00000000


	//----- nvinfo : EIATTR_MIN_STACK_SIZE
	.align		4
.L_9:
        /*003c*/ 	.byte	0x04, 0x12
        /*003e*/ 	.short	(.L_11 - .L_10)
	.align		4
.L_10:
        /*0040*/ 	.word	index@(_Z7uj_calcPdS_)
        /*0044*/ 	.word	0x00000000


	//----- nvinfo : EIATTR_MIN_STACK_SIZE
	.align		4
.L_11:
        /*0048*/ 	.byte	0x04, 0x12
        /*004a*/ 	.short	(.L_13 - .L_12)
	.align		4
.L_12:
        /*004c*/ 	.word	index@(_Z13uj_calc_blockPdS_)
        /*0050*/ 	.word	0x00000000
.L_13:


//--------------------- .nv.compat                --------------------------
	.section	.nv.compat,"",@"SHT_CUDA_COMPAT_INFO"
	.align	4
        /*0000*/ 	.byte	0x02, 0x09, 0x00, 0x00, 0x02, 0x02, 0x01, 0x00, 0x02, 0x05, 0x05, 0x00, 0x03, 0x07, 0x01, 0x01
        /*0010*/ 	.byte	0x02, 0x03, 0x00, 0x00, 0x02, 0x06, 0x01, 0x00, 0x04, 0x0b, 0x08, 0x00, 0x01, 0x00, 0x00, 0x00
        /*0020*/ 	.byte	0x00, 0x00, 0x00, 0x00


//--------------------- .nv.info._Z7uj_calcPdS_   --------------------------
	.section	.nv.info._Z7uj_calcPdS_,"",@"SHT_CUDA_INFO"
	.sectionflags	@""
	.align	4


	//----- nvinfo : EIATTR_CUDA_API_VERSION
	.align		4
        /*0000*/ 	.byte	0x04, 0x37
        /*0002*/ 	.short	(.L_15 - .L_14)
.L_14:
        /*0004*/ 	.word	0x00000082


	//----- nvinfo : EIATTR_KPARAM_INFO
	.align		4
.L_15:
        /*0008*/ 	.byte	0x04, 0x17
        /*000a*/ 	.short	(.L_17 - .L_16)
.L_16:
        /*000c*/ 	.word	0x00000000
        /*0010*/ 	.short	0x0001
        /*0012*/ 	.short	0x0008
        /*0014*/ 	.byte	0x00, 0xf5, 0x21, 0x00


	//----- nvinfo : EIATTR_KPARAM_INFO
	.align		4
.L_17:
        /*0018*/ 	.byte	0x04, 0x17
        /*001a*/ 	.short	(.L_19 - .L_18)
.L_18:
        /*001c*/ 	.word	0x00000000
        /*0020*/ 	.short	0x0000
        /*0022*/ 	.short	0x0000
        /*0024*/ 	.byte	0x00, 0xf5, 0x21, 0x00


	//----- nvinfo : EIATTR_SPARSE_MMA_MASK
	.align		4
.L_19:
        /*0028*/ 	.byte	0x03, 0x50
        /*002a*/ 	.short	0x0000


	//----- nvinfo : EIATTR_MAXREG_COUNT
	.align		4
        /*002c*/ 	.byte	0x03, 0x1b
        /*002e*/ 	.short	0x00ff


	//----- nvinfo : EIATTR_MERCURY_ISA_VERSION
	.align		4
        /*0030*/ 	.byte	0x03, 0x5f
        /*0032*/ 	.short	0x0101


	//----- nvinfo : EIATTR_VRC_CTA_INIT_COUNT
	.align		4
        /*0034*/ 	.byte	0x02, 0x4a
	.zero		1
	.zero		1


	//----- nvinfo : EIATTR_EXIT_INSTR_OFFSETS
	.align		4
        /*0038*/ 	.byte	0x04, 0x1c
        /*003a*/ 	.short	(.L_21 - .L_20)


	//   ....[0]....
.L_20:
        /*003c*/ 	.word	0x000000c0


	//   ....[1]....
        /*0040*/ 	.word	0x00000730


	//----- nvinfo : EIATTR_CBANK_PARAM_SIZE
	.align		4
.L_21:
        /*0044*/ 	.byte	0x03, 0x19
        /*0046*/ 	.short	0x0010


	//----- nvinfo : EIATTR_PARAM_CBANK
	.align		4
        /*0048*/ 	.byte	0x04, 0x0a
        /*004a*/ 	.short	(.L_23 - .L_22)
	.align		4
.L_22:
        /*004c*/ 	.word	index@(.nv.constant0._Z7uj_calcPdS_)
        /*0050*/ 	.short	0x0380
        /*0052*/ 	.short	0x0010


	//----- nvinfo : EIATTR_SW_WAR
	.align		4
.L_23:
        /*0054*/ 	.byte	0x04, 0x36
        /*0056*/ 	.short	(.L_25 - .L_24)
.L_24:
        /*0058*/ 	.word	0x00000008
.L_25:


//--------------------- .nv.info._Z13uj_calc_blockPdS_ --------------------------
	.section	.nv.info._Z13uj_calc_blockPdS_,"",@"SHT_CUDA_INFO"
	.sectionflags	@""
	.align	4


	//----- nvinfo : EIATTR_CUDA_API_VERSION
	.align		4
        /*0000*/ 	.byte	0x04, 0x37
        /*0002*/ 	.short	(.L_27 - .L_26)
.L_26:
        /*0004*/ 	.word	0x00000082


	//----- nvinfo : EIATTR_KPARAM_INFO
	.align		4
.L_27:
        /*0008*/ 	.byte	0x04, 0x17
        /*000a*/ 	.short	(.L_29 - .L_28)
.L_28:
        /*000c*/ 	.word	0x00000000
        /*0010*/ 	.short	0x0001
        /*0012*/ 	.short	0x0008
        /*0014*/ 	.byte	0x00, 0xf5, 0x21, 0x00


	//----- nvinfo : EIATTR_KPARAM_INFO
	.align		4
.L_29:
        /*0018*/ 	.byte	0x04, 0x17
        /*001a*/ 	.short	(.L_31 - .L_30)
.L_30:
        /*001c*/ 	.word	0x00000000
        /*0020*/ 	.short	0x0000
        /*0022*/ 	.short	0x0000
        /*0024*/ 	.byte	0x00, 0xf5, 0x21, 0x00


	//----- nvinfo : EIATTR_SPARSE_MMA_MASK
	.align		4
.L_31:
        /*0028*/ 	.byte	0x03, 0x50
        /*002a*/ 	.short	0x0000


	//----- nvinfo : EIATTR_MAXREG_COUNT
	.align		4
        /*002c*/ 	.byte	0x03, 0x1b
        /*002e*/ 	.short	0x00ff


	//----- nvinfo : EIATTR_NUM_BARRIERS
	.align		4
        /*0030*/ 	.byte	0x02, 0x4c
        /*0032*/ 	.byte	0x01
	.zero		1


	//----- nvinfo : EIATTR_MERCURY_ISA_VERSION
	.align		4
        /*0034*/ 	.byte	0x03, 0x5f
        /*0036*/ 	.short	0x0101


	//----- nvinfo : EIATTR_VRC_CTA_INIT_COUNT
	.align		4
        /*0038*/ 	.byte	0x02, 0x4a
	.zero		1
	.zero		1


	//----- nvinfo : EIATTR_EXIT_INSTR_OFFSETS
	.align		4
        /*003c*/ 	.byte	0x04, 0x1c
        /*003e*/ 	.short	(.L_33 - .L_32)


	//   ....[0]....
.L_32:
        /*0040*/ 	.word	0x00000670


	//----- nvinfo : EIATTR_CRS_STACK_SIZE
	.align		4
.L_33:
        /*0044*/ 	.byte	0x04, 0x1e
        /*0046*/ 	.short	(.L_35 - .L_34)
.L_34:
        /*0048*/ 	.word	0x00000000


	//----- nvinfo : EIATTR_CBANK_PARAM_SIZE
	.align		4
.L_35:
        /*004c*/ 	.byte	0x03, 0x19
        /*004e*/ 	.short	0x0010


	//----- nvinfo : EIATTR_PARAM_CBANK
	.align		4
        /*0050*/ 	.byte	0x04, 0x0a
        /*0052*/ 	.short	(.L_37 - .L_36)
	.align		4
.L_36:
        /*0054*/ 	.word	index@(.nv.constant0._Z13uj_calc_blockPdS_)
        /*0058*/ 	.short	0x0380
        /*005a*/ 	.short	0x0010


	//----- nvinfo : EIATTR_SW_WAR
	.align		4
.L_37:
        /*005c*/ 	.byte	0x04, 0x36
        /*005e*/ 	.short	(.L_39 - .L_38)
.L_38:
        /*0060*/ 	.word	0x00000008
.L_39:


//--------------------- .nv.callgraph             --------------------------
	.section	.nv.callgraph,"",@"SHT_CUDA_CALLGRAPH"
	.align	4
	.sectionentsize	8
	.align		4
        /*0000*/ 	.word	0x00000000
	.align		4
        /*0004*/ 	.word	0xffffffff
	.align		4
        /*0008*/ 	.word	0x00000000
	.align		4
        /*000c*/ 	.word	0xfffffffe
	.align		4
        /*0010*/ 	.word	0x00000000
	.align		4
        /*0014*/ 	.word	0xfffffffd
	.align		4
        /*0018*/ 	.word	0x00000000
	.align		4
        /*001c*/ 	.word	0xfffffffc


//--------------------- .text._Z7uj_calcPdS_      --------------------------
	.section	.text._Z7uj_calcPdS_,"ax",@progbits
	.align	128
        .global         _Z7uj_calcPdS_
        .type           _Z7uj_calcPdS_,@function
        .size           _Z7uj_calcPdS_,(.L_x_17 - _Z7uj_calcPdS_)
        .other          _Z7uj_calcPdS_,@"STO_CUDA_ENTRY STV_DEFAULT"
_Z7uj_calcPdS_:
.text._Z7uj_calcPdS_:
[----:B------:R-:W-:Y:S01]  /*0000*/  LDC R1, c[0x0][0x37c] ;  /* 0x0000df00ff017b82 */ /* 0x000fe20000000800 */
[----:B------:R-:W0:Y:S07]  /*0010*/  S2R R9, SR_CTAID.X ;  /* 0x0000000000097919 */ /* 0x000e2e0000002500 */
[----:B------:R-:W1:Y:S01]  /*0020*/  LDC.64 R4, c[0x0][0x388] ;  /* 0x0000e200ff047b82 */ /* 0x000e620000000a00 */
[----:B------:R-:W2:Y:S01]  /*0030*/  LDCU.64 UR4, c[0x0][0x358] ;  /* 0x00006b00ff0477ac */ /* 0x000ea20008000a00 */
[----:B------:R-:W0:Y:S02]  /*0040*/  S2R R0, SR_TID.X ;  /* 0x0000000000007919 */ /* 0x000e240000002100 */
[----:B0-----:R-:W-:-:S04]  /*0050*/  LEA R9, R9, R0, 0x5 ;  /* 0x0000000009097211 */ /* 0x001fc800078e28ff */
[C---:B------:R-:W-:Y:S01]  /*0060*/  ISETP.GT.AND P0, PT, R9.reuse, 0x1f3, PT ;  /* 0x000001f30900780c */ /* 0x040fe20003f04270 */
[C---:B-1----:R-:W-:Y:S01]  /*0070*/  IMAD.WIDE R2, R9.reuse, 0x8, R4 ;  /* 0x0000000809027825 */ /* 0x042fe200078e0204 */
[----:B------:R-:W-:-:S04]  /*0080*/  IADD3 R7, PT, PT, -R9, 0x3e7, RZ ;  /* 0x000003e709077810 */ /* 0x000fc80007ffe1ff */
[----:B--2---:R0:W-:Y:S01]  /*0090*/  STG.E.64 desc[UR4][R2.64], RZ ;  /* 0x000000ff02007986 */ /* 0x0041e2000c101b04 */
[----:B------:R-:W-:-:S05]  /*00a0*/  IMAD.WIDE R4, R7, 0x8, R4 ;  /* 0x0000000807047825 */ /* 0x000fca00078e0204 */
[----:B------:R0:W-:Y:S01]  /*00b0*/  STG.E.64 desc[UR4][R4.64], RZ ;  /* 0x000000ff04007986 */ /* 0x0001e2000c101b04 */
[----:B------:R-:W-:Y:S05]  /*00c0*/  @P0 EXIT ;  /* 0x000000000000094d */ /* 0x000fea0003800000 */
[----:B------:R-:W1:Y:S01]  /*00d0*/  LDC.64 R6, c[0x0][0x380] ;  /* 0x0000e000ff067b82 */ /* 0x000e620000000a00 */
[----:B------:R-:W-:-:S05]  /*00e0*/  SHF.L.U32 R9, R9, 0x5, RZ ;  /* 0x0000000509097819 */ /* 0x000fca00000006ff */
[----:B-1----:R-:W-:Y:S02]  /*00f0*/  IMAD.WIDE R6, R9, 0x8, R6 ;  /* 0x0000000809067825 */ /* 0x002fe400078e0206 */
[----:B------:R-:W2:Y:S04]  /*0100*/  LDG.E.64 R8, desc[UR4][R2.64] ;  /* 0x0000000402087981 */ /* 0x000ea8000c1e1b00 */
[----:B------:R-:W2:Y:S02]  /*0110*/  LDG.E.64 R10, desc[UR4][R6.64] ;  /* 0x00000004060a7981 */ /* 0x000ea4000c1e1b00 */
[----:B--2---:R-:W-:-:S07]  /*0120*/  DADD R8, R8, R10 ;  /* 0x0000000008087229 */ /* 0x004fce000000000a */
[----:B------:R1:W-:Y:S04]  /*0130*/  STG.E.64 desc[UR4][R2.64], R8 ;  /* 0x0000000802007986 */ /* 0x0003e8000c101b04 */
[----:B------:R-:W2:Y:S02]  /*0140*/  LDG.E.64 R10, desc[UR4][R6.64+0x8] ;  /* 0x00000804060a7981 */ /* 0x000ea4000c1e1b00 */
[----:B--2---:R-:W-:-:S07]  /*0150*/  DADD R10, R8, R10 ;  /* 0x00000000080a7229 */ /* 0x004fce000000000a */
[----:B------:R2:W-:Y:S04]  /*0160*/  STG.E.64 desc[UR4][R2.64], R10 ;  /* 0x0000000a02007986 */ /* 0x0005e8000c101b04 */
[----:B------:R-:W3:Y:S02]  /*0170*/  LDG.E.64 R12, desc[UR4][R6.64+0x10] ;  /* 0x00001004060c7981 */ /* 0x000ee4000c1e1b00 */
[----:B---3--:R-:W-:-:S07]  /*0180*/  DADD R12, R10, R12 ;  /* 0x000000000a0c7229 */ /* 0x008fce000000000c */
[----:B------:R3:W-:Y:S04]  /*0190*/  STG.E.64 desc[UR4][R2.64], R12 ;  /* 0x0000000c02007986 */ /* 0x0007e8000c101b04 */
[----:B------:R-:W4:Y:S02]  /*01a0*/  LDG.E.64 R14, desc[UR4][R6.64+0x18] ;  /* 0x00001804060e7981 */ /* 0x000f24000c1e1b00 */
[----:B----4-:R-:W-:-:S07]  /*01b0*/  DADD R14, R12, R14 ;  /* 0x000000000c0e7229 */ /* 0x010fce000000000e */
[----:B------:R4:W-:Y:S04]  /*01c0*/  STG.E.64 desc[UR4][R2.64], R14 ;  /* 0x0000000e02007986 */ /* 0x0009e8000c101b04 */
[----:B------:R-:W5:Y:S02]  /*01d0*/  LDG.E.64 R16, desc[UR4][R6.64+0x20] ;  /* 0x0000200406107981 */ /* 0x000f64000c1e1b00 */
[----:B-----5:R-:W-:-:S07]  /*01e0*/  DADD R16, R14, R16 ;  /* 0x000000000e107229 */ /* 0x020fce0000000010 */
[----:B------:R5:W-:Y:S04]  /*01f0*/  STG.E.64 desc[UR4][R2.64], R16 ;  /* 0x0000001002007986 */ /* 0x000be8000c101b04 */
[----:B-1----:R-:W2:Y:S02]  /*0200*/  LDG.E.64 R8, desc[UR4][R6.64+0x28] ;  /* 0x0000280406087981 */ /* 0x002ea4000c1e1b00 */
[----:B--2---:R-:W-:-:S07]  /*0210*/  DADD R8, R16, R8 ;  /* 0x0000000010087229 */ /* 0x004fce0000000008 */
[----:B------:R1:W-:Y:S04]  /*0220*/  STG.E.64 desc[UR4][R2.64], R8 ;  /* 0x0000000802007986 */ /* 0x0003e8000c101b04 */
[----:B------:R-:W2:Y:S02]  /*0230*/  LDG.E.64 R10, desc[UR4][R6.64+0x30] ;  /* 0x00003004060a7981 */ /* 0x000ea4000c1e1b00 */
[----:B--2---:R-:W-:-:S07]  /*0240*/  DADD R10, R8, R10 ;  /* 0x00000000080a7229 */ /* 0x004fce000000000a */
[----:B------:R2:W-:Y:S04]  /*0250*/  STG.E.64 desc[UR4][R2.64], R10 ;  /* 0x0000000a02007986 */ /* 0x0005e8000c101b04 */
[----:B---3--:R-:W3:Y:S02]  /*0260*/  LDG.E.64 R12, desc[UR4][R6.64+0x38] ;  /* 0x00003804060c7981 */ /* 0x008ee4000c1e1b00 */
[----:B---3--:R-:W-:-:S07]  /*0270*/  DADD R12, R10, R12 ;  /* 0x000000000a0c7229 */ /* 0x008fce000000000c */
[----:B------:R3:W-:Y:S04]  /*0280*/  STG.E.64 desc[UR4][R2.64], R12 ;  /* 0x0000000c02007986 */ /* 0x0007e8000c101b04 */
[----:B----4-:R-:W4:Y:S02]  /*0290*/  LDG.E.64 R14, desc[UR4][R6.64+0x40] ;  /* 0x00004004060e7981 */ /* 0x010f24000c1e1b00 */
[----:B----4-:R-:W-:-:S07]  /*02a0*/  DADD R14, R12, R14 ;  /* 0x000000000c0e7229 */ /* 0x010fce000000000e */
[----:B------:R4:W-:Y:S04]  /*02b0*/  STG.E.64 desc[UR4][R2.64], R14 ;  /* 0x0000000e02007986 */ /* 0x0009e8000c101b04 */
[----:B-----5:R-:W5:Y:S02]  /*02c0*/  LDG.E.64 R16, desc[UR4][R6.64+0x48] ;  /* 0x0000480406107981 */ /* 0x020f64000c1e1b00 */
        /* <DEDUP_REMOVED lines=58> */
[----:B------:R-:W-:Y:S04]  /*0670*/  STG.E.64 desc[UR4][R2.64], R14 ;  /* 0x0000000e02007986 */ /* 0x000fe8000c101b04 */
[----:B-----5:R-:W4:Y:S02]  /*0680*/  LDG.E.64 R16, desc[UR4][R6.64+0xe8] ;  /* 0x0000e80406107981 */ /* 0x020f24000c1e1b00 */
[----:B----4-:R-:W-:-:S07]  /*0690*/  DADD R16, R14, R16 ;  /* 0x000000000e107229 */ /* 0x010fce0000000010 */
[----:B------:R-:W-:Y:S04]  /*06a0*/  STG.E.64 desc[UR4][R2.64], R16 ;  /* 0x0000001002007986 */ /* 0x000fe8000c101b04 */
[----:B-1----:R-:W4:Y:S02]  /*06b0*/  LDG.E.64 R8, desc[UR4][R6.64+0xf0] ;  /* 0x0000f00406087981 */ /* 0x002f24000c1e1b00 */
[----:B----4-:R-:W-:-:S07]  /*06c0*/  DADD R8, R16, R8 ;  /* 0x0000000010087229 */ /* 0x010fce0000000008 */
[----:B------:R-:W-:Y:S04]  /*06d0*/  STG.E.64 desc[UR4][R2.64], R8 ;  /* 0x0000000802007986 */ /* 0x000fe8000c101b04 */
[----:B--2---:R-:W2:Y:S02]  /*06e0*/  LDG.E.64 R10, desc[UR4][R6.64+0xf8] ;  /* 0x0000f804060a7981 */ /* 0x004ea4000c1e1b00 */
[----:B--2---:R-:W-:-:S07]  /*06f0*/  DADD R10, R8, R10 ;  /* 0x00000000080a7229 */ /* 0x004fce000000000a */
[----:B------:R-:W-:Y:S01]  /*0700*/  STG.E.64 desc[UR4][R2.64], R10 ;  /* 0x0000000a02007986 */ /* 0x000fe2000c101b04 */
[----:B---3--:R-:W-:-:S07]  /*0710*/  DADD R12, -RZ, -R10 ;  /* 0x00000000ff0c7229 */ /* 0x008fce000000090a */
[----:B------:R-:W-:Y:S01]  /*0720*/  STG.E.64 desc[UR4][R4.64], R12 ;  /* 0x0000000c04007986 */ /* 0x000fe2000c101b04 */
[----:B------:R-:W-:Y:S05]  /*0730*/  EXIT ;  /* 0x000000000000794d */ /* 0x000fea0003800000 */
.L_x_0:
[----:B------:R-:W-:-:S00]  /*0740*/  BRA `(.L_x_0) ;  /* 0xfffffffc00fc7947 */ /* 0x000fc0000383ffff */
[----:B------:R-:W-:-:S00]  /*0750*/  NOP ;  /* 0x0000000000007918 */ /* 0x000fc00000000000 */
        /* <DEDUP_REMOVED lines=10> */
.L_x_17:


//--------------------- .text._Z13uj_calc_blockPdS_ --------------------------
	.section	.text._Z13uj_calc_blockPdS_,"ax",@progbits
	.align	128
        .global         _Z13uj_calc_blockPdS_
        .type           _Z13uj_calc_blockPdS_,@function
        .size           _Z13uj_calc_blockPdS_,(.L_x_16 - _Z13uj_calc_blockPdS_)
        .other          _Z13uj_calc_blockPdS_,@"STO_CUDA_ENTRY STV_DEFAULT"
_Z13uj_calc_blockPdS_:
.text._Z13uj_calc_blockPdS_:
[----:B------:R-:W-:Y:S01]  /*0000*/  LDC R1, c[0x0][0x37c] ;  /* 0x0000df00ff017b82 */ /* 0x000fe20000000800 */
[----:B------:R-:W0:Y:S07]  /*0010*/  S2R R0, SR_CTAID.X ;  /* 0x0000000000007919 */ /* 0x000e2e0000002500 */
[----:B------:R-:W1:Y:S01]  /*0020*/  S2UR UR5, SR_CgaCtaId ;  /* 0x00000000000579c3 */ /* 0x000e620000008800 */
[----:B------:R-:W-:Y:S01]  /*0030*/  UMOV UR4, 0x400 ;  /* 0x0000040000047882 */ /* 0x000fe20000000000 */
[----:B------:R-:W-:Y:S01]  /*0040*/  IMAD.MOV.U32 R9, RZ, RZ, RZ ;  /* 0x000000ffff097224 */ /* 0x000fe200078e00ff */
[----:B------:R-:W0:Y:S01]  /*0050*/  S2R R7, SR_TID.X ;  /* 0x0000000000077919 */ /* 0x000e220000002100 */
[----:B------:R-:W2:Y:S04]  /*0060*/  LDCU.64 UR6, c[0x0][0x358] ;  /* 0x00006b00ff0677ac */ /* 0x000ea80008000a00 */
[----:B------:R-:W3:Y:S01]  /*0070*/  LDC.64 R4, c[0x0][0x380] ;  /* 0x0000e000ff047b82 */ /* 0x000ee20000000a00 */
[----:B------:R-:W4:Y:S01]  /*0080*/  LDCU UR8, c[0x0][0x360] ;  /* 0x00006c00ff0877ac */ /* 0x000f220008000800 */
[----:B-1----:R-:W-:Y:S01]  /*0090*/  ULEA UR4, UR5, UR4, 0x18 ;  /* 0x0000000405047291 */ /* 0x002fe2000f8ec0ff */
[----:B0-----:R-:W-:-:S05]  /*00a0*/  IMAD R6, R0, 0x20, R7 ;  /* 0x0000002000067824 */ /* 0x001fca00078e0207 */
[----:B------:R-:W-:Y:S01]  /*00b0*/  LEA R8, R7, UR4, 0x3 ;  /* 0x0000000407087c11 */ /* 0x000fe2000f8e18ff */
[----:B---3--:R-:W-:-:S04]  /*00c0*/  IMAD.WIDE.U32 R2, R6, 0x8, R4 ;  /* 0x0000000806027825 */ /* 0x008fc800078e0004 */
[----:B--2-4-:R-:W-:-:S07]  /*00d0*/  IMAD.WIDE R4, R6, 0x8, R4 ;  /* 0x0000000806047825 */ /* 0x014fce00078e0204 */
.L_x_10:
[----:B------:R-:W-:Y:S01]  /*00e0*/  ISETP.NE.AND P0, PT, R9, R6, PT ;  /* 0x000000060900720c */ /* 0x000fe20003f05270 */
[----:B------:R-:W-:Y:S01]  /*00f0*/  BSSY.RECONVERGENT B0, `(.L_x_1) ;  /* 0x0000036000007945 */ /* 0x000fe20003800200 */
[----:B------:R-:W-:Y:S02]  /*0100*/  CS2R R10, SRZ ;  /* 0x00000000000a7805 */ /* 0x000fe4000001ff00 */
[----:B------:R-:W-:-:S13]  /*0110*/  ISETP.GT.OR P0, PT, R6, 0x3e7, !P0 ;  /* 0x000003e70600780c */ /* 0x000fda0004704670 */
[----:B------:R-:W-:Y:S05]  /*0120*/  @P0 BRA `(.L_x_2) ;  /* 0x0000000000c80947 */ /* 0x000fea0003800000 */
[----:B------:R-:W-:-:S13]  /*0130*/  ISETP.GT.AND P0, PT, R9, R6, PT ;  /* 0x000000060900720c */ /* 0x000fda0003f04270 */
[----:B------:R-:W-:Y:S05]  /*0140*/  @!P0 BRA `(.L_x_3) ;  /* 0x0000000000688947 */ /* 0x000fea0003800000 */
[----:B------:R-:W0:Y:S01]  /*0150*/  LDC.64 R12, c[0x0][0x380] ;  /* 0x0000e000ff0c7b82 */ /* 0x000e220000000a00 */
[----:B------:R-:W2:Y:S01]  /*0160*/  LDG.E.64 R10, desc[UR6][R4.64] ;  /* 0x00000006040a7981 */ /* 0x000ea2000c1e1b00 */
[----:B0-----:R-:W-:-:S06]  /*0170*/  IMAD.WIDE.U32 R12, R9, 0x8, R12 ;  /* 0x00000008090c7825 */ /* 0x001fcc00078e000c */
[----:B------:R-:W2:Y:S01]  /*0180*/  LDG.E.64 R12, desc[UR6][R12.64] ;  /* 0x000000060c0c7981 */ /* 0x000ea2000c1e1b00 */
[----:B------:R-:W-:Y:S01]  /*0190*/  BSSY.RECONVERGENT B1, `(.L_x_4) ;  /* 0x0000012000017945 */ /* 0x000fe20003800200 */
[----:B--2---:R-:W-:-:S08]  /*01a0*/  DADD R10, R12, -R10 ;  /* 0x000000000c0a7229 */ /* 0x004fd0000000080a */
[----:B------:R-:W-:-:S06]  /*01b0*/  DMUL R10, R10, R10 ;  /* 0x0000000a0a0a7228 */ /* 0x000fcc0000000000 */
[----:B------:R-:W0:Y:S04]  /*01c0*/  MUFU.RCP64H R15, R11 ;  /* 0x0000000b000f7308 */ /* 0x000e280000001800 */
[----:B------:R-:W-:-:S06]  /*01d0*/  VIADD R14, R11, 0x300402 ;  /* 0x003004020b0e7836 */ /* 0x000fcc0000000000 */
[----:B0-----:R-:W-:-:S08]  /*01e0*/  DFMA R16, -R10, R14, 1 ;  /* 0x3ff000000a10742b */ /* 0x001fd0000000010e */
[----:B------:R-:W-:Y:S01]  /*01f0*/  DFMA R16, R16, R16, R16 ;  /* 0x000000101010722b */ /* 0x000fe20000000010 */
[----:B------:R-:W-:-:S07]  /*0200*/  FSETP.GEU.AND P0, PT, |R14|, 5.8789094863358348022e-39, PT ;  /* 0x004004020e00780b */ /* 0x000fce0003f0e200 */
[----:B------:R-:W-:-:S08]  /*0210*/  DFMA R16, R14, R16, R14 ;  /* 0x000000100e10722b */ /* 0x000fd0000000000e */
[----:B------:R-:W-:-:S08]  /*0220*/  DFMA R18, -R10, R16, 1 ;  /* 0x3ff000000a12742b */ /* 0x000fd00000000110 */
[----:B------:R-:W-:Y:S01]  /*0230*/  DFMA R16, R16, R18, R16 ;  /* 0x000000121010722b */ /* 0x000fe20000000010 */
[----:B------:R-:W-:Y:S10]  /*0240*/  @P0 BRA `(.L_x_5) ;  /* 0x0000000000180947 */ /* 0x000ff40003800000 */
[----:B------:R-:W-:-:S05]  /*0250*/  LOP3.LUT R12, R11, 0x7fffffff, RZ, 0xc0, !PT ;  /* 0x7fffffff0b0c7812 */ /* 0x000fca00078ec0ff */
[----:B------:R-:W-:Y:S01]  /*0260*/  VIADD R16, R12, 0xfff00000 ;  /* 0xfff000000c107836 */ /* 0x000fe20000000000 */
[----:B------:R-:W-:-:S07]  /*0270*/  MOV R12, 0x290 ;  /* 0x00000290000c7802 */ /* 0x000fce0000000f00 */
[----:B------:R-:W-:Y:S05]  /*0280*/  CALL.REL.NOINC `($__internal_0_$__cuda_sm20_dblrcp_rn_slowpath_v3) ;  /* 0x0000000000fc7944 */ /* 0x000fea0003c00000 */
[----:B------:R-:W-:Y:S01]  /*0290*/  IMAD.MOV.U32 R16, RZ, RZ, R14 ;  /* 0x000000ffff107224 */ /* 0x000fe200078e000e */
[----:B------:R-:W-:-:S07]  /*02a0*/  MOV R17, R15 ;  /* 0x0000000f00117202 */ /* 0x000fce0000000f00 */
.L_x_5:
[----:B------:R-:W-:Y:S05]  /*02b0*/  BSYNC.RECONVERGENT B1 ;  /* 0x0000000000017941 */ /* 0x000fea0003800200 */
.L_x_4:
[----:B------:R-:W-:Y:S02]  /*02c0*/  IMAD.MOV.U32 R10, RZ, RZ, R16 ;  /* 0x000000ffff0a7224 */ /* 0x000fe400078e0010 */
[----:B------:R-:W-:Y:S01]  /*02d0*/  IMAD.MOV.U32 R11, RZ, RZ, R17 ;  /* 0x000000ffff0b7224 */ /* 0x000fe200078e0011 */
[----:B------:R-:W-:Y:S06]  /*02e0*/  BRA `(.L_x_2) ;  /* 0x0000000000587947 */ /* 0x000fec0003800000 */
.L_x_3:
[----:B------:R-:W0:Y:S01]  /*02f0*/  LDC.64 R10, c[0x0][0x380] ;  /* 0x0000e000ff0a7b82 */ /* 0x000e220000000a00 */
[----:B------:R-:W2:Y:S01]  /*0300*/  LDG.E.64 R12, desc[UR6][R2.64] ;  /* 0x00000006020c7981 */ /* 0x000ea2000c1e1b00 */
[----:B0-----:R-:W-:-:S05]  /*0310*/  IMAD.WIDE.U32 R18, R9, 0x8, R10 ;  /* 0x0000000809127825 */ /* 0x001fca00078e000a */
        /* <DEDUP_REMOVED lines=17> */
.L_x_7:
[----:B------:R-:W-:Y:S05]  /*0430*/  BSYNC.RECONVERGENT B1 ;  /* 0x0000000000017941 */ /* 0x000fea0003800200 */
.L_x_6:
[----:B------:R-:W-:-:S11]  /*0440*/  DADD R10, -RZ, -R14 ;  /* 0x00000000ff0a7229 */ /* 0x000fd6000000090e */
.L_x_2:
[----:B------:R-:W-:Y:S05]  /*0450*/  BSYNC.RECONVERGENT B0 ;  /* 0x0000000000007941 */ /* 0x000fea0003800200 */
.L_x_1:
[----:B------:R0:W-:Y:S01]  /*0460*/  STS.64 [R8], R10 ;  /* 0x0000000a08007388 */ /* 0x0001e20000000a00 */
[----:B------:R-:W-:Y:S01]  /*0470*/  UISETP.GE.U32.AND UP0, UPT, UR8, 0x2, UPT ;  /* 0x000000020800788c */ /* 0x000fe2000bf06070 */
[----:B------:R-:W-:Y:S08]  /*0480*/  BAR.SYNC.DEFER_BLOCKING 0x0 ;  /* 0x0000000000007b1d */ /* 0x000ff00000010000 */
[----:B------:R-:W-:Y:S06]  /*0490*/  BAR.SYNC.DEFER_BLOCKING 0x0 ;  /* 0x0000000000007b1d */ /* 0x000fec0000010000 */
[----:B0-----:R-:W-:Y:S05]  /*04a0*/  BRA.U !UP0, `(.L_x_8) ;  /* 0x00000001083c7547 */ /* 0x001fea000b800000 */
[----:B------:R-:W-:-:S07]  /*04b0*/  MOV R12, 0x1 ;  /* 0x00000001000c7802 */ /* 0x000fce0000000f00 */
.L_x_9:
[----:B------:R-:W-:Y:S02]  /*04c0*/  IMAD.SHL.U32 R15, R12, 0x2, RZ ;  /* 0x000000020c0f7824 */ /* 0x000fe400078e00ff */
[----:B------:R-:W-:Y:S02]  /*04d0*/  IMAD.IADD R11, R7, 0x1, R12 ;  /* 0x00000001070b7824 */ /* 0x000fe400078e020c */
[----:B------:R-:W-:-:S05]  /*04e0*/  VIADD R10, R15, 0x3ff ;  /* 0x000003ff0f0a7836 */ /* 0x000fca0000000000 */
[----:B------:R-:W-:-:S04]  /*04f0*/  LOP3.LUT P0, RZ, R10, R7, RZ, 0xc0, !PT ;  /* 0x000000070aff7212 */ /* 0x000fc8000780c0ff */
[----:B------:R-:W-:-:S13]  /*0500*/  ISETP.GE.U32.OR P0, PT, R11, UR8, P0 ;  /* 0x000000080b007c0c */ /* 0x000fda0008706470 */
[----:B------:R-:W-:Y:S02]  /*0510*/  @!P0 LEA R14, R12, R8, 0x3 ;  /* 0x000000080c0e8211 */ /* 0x000fe400078e18ff */
[----:B------:R-:W-:Y:S04]  /*0520*/  @!P0 LDS.64 R12, [R8] ;  /* 0x00000000080c8984 */ /* 0x000fe80000000a00 */
[----:B------:R-:W0:Y:S02]  /*0530*/  @!P0 LDS.64 R10, [R14] ;  /* 0x000000000e0a8984 */ /* 0x000e240000000a00 */
[----:B0-----:R-:W-:Y:S01]  /*0540*/  @!P0 DADD R10, R10, R12 ;  /* 0x000000000a0a8229 */ /* 0x001fe2000000000c */
[----:B------:R-:W-:-:S06]  /*0550*/  IMAD.MOV.U32 R12, RZ, RZ, R15 ;  /* 0x000000ffff0c7224 */ /* 0x000fcc00078e000f */
[----:B------:R0:W-:Y:S01]  /*0560*/  @!P0 STS.64 [R8], R10 ;  /* 0x0000000a08008388 */ /* 0x0001e20000000a00 */
[----:B------:R-:W-:Y:S01]  /*0570*/  BAR.SYNC.DEFER_BLOCKING 0x0 ;  /* 0x0000000000007b1d */ /* 0x000fe20000010000 */
[----:B------:R-:W-:-:S13]  /*0580*/  ISETP.GE.U32.AND P0, PT, R15, UR8, PT ;  /* 0x000000080f007c0c */ /* 0x000fda000bf06070 */
[----:B0-----:R-:W-:Y:S05]  /*0590*/  @!P0 BRA `(.L_x_9) ;  /* 0xfffffffc00c88947 */ /* 0x001fea000383ffff */
.L_x_8:
[----:B------:R-:W-:-:S13]  /*05a0*/  ISETP.NE.AND P0, PT, R7, RZ, PT ;  /* 0x000000ff0700720c */ /* 0x000fda0003f05270 */
[----:B------:R-:W0:Y:S01]  /*05b0*/  @!P0 S2R R11, SR_CgaCtaId ;  /* 0x00000000000b8919 */ /* 0x000e220000008800 */
[----:B------:R-:W-:Y:S01]  /*05c0*/  @!P0 MOV R10, 0x400 ;  /* 0x00000400000a8802 */ /* 0x000fe20000000f00 */
[----:B------:R-:W1:Y:S01]  /*05d0*/  @!P0 LDC.64 R12, c[0x0][0x388] ;  /* 0x0000e200ff0c8b82 */ /* 0x000e620000000a00 */
[C---:B------:R-:W-:Y:S02]  /*05e0*/  @!P0 IMAD R15, R9.reuse, 0x20, R0 ;  /* 0x00000020090f8824 */ /* 0x040fe400078e0200 */
[----:B------:R-:W-:Y:S02]  /*05f0*/  VIADD R9, R9, 0x1 ;  /* 0x0000000109097836 */ /* 0x000fe40000000000 */
[----:B-1----:R-:W-:Y:S01]  /*0600*/  @!P0 IMAD.WIDE.U32 R12, R15, 0x8, R12 ;  /* 0x000000080f0c8825 */ /* 0x002fe200078e000c */
[----:B0-----:R-:W-:-:S06]  /*0610*/  @!P0 LEA R10, R11, R10, 0x18 ;  /* 0x0000000a0b0a8211 */ /* 0x001fcc00078ec0ff */
[----:B------:R-:W0:Y:S04]  /*0620*/  @!P0 LDS.64 R10, [R10] ;  /* 0x000000000a0a8984 */ /* 0x000e280000000a00 */
[----:B0-----:R0:W-:Y:S01]  /*0630*/  @!P0 STG.E.64 desc[UR6][R12.64], R10 ;  /* 0x0000000a0c008986 */ /* 0x0011e2000c101b06 */
[----:B------:R-:W-:Y:S01]  /*0640*/  BAR.SYNC.DEFER_BLOCKING 0x0 ;  /* 0x0000000000007b1d */ /* 0x000fe20000010000 */
[----:B------:R-:W-:-:S13]  /*0650*/  ISETP.NE.AND P0, PT, R9, 0x1f4, PT ;  /* 0x000001f40900780c */ /* 0x000fda0003f05270 */
[----:B0-----:R-:W-:Y:S05]  /*0660*/  @P0 BRA `(.L_x_10) ;  /* 0xfffffff8009c0947 */ /* 0x001fea000383ffff */
[----:B------:R-:W-:Y:S05]  /*0670*/  EXIT ;  /* 0x000000000000794d */ /* 0x000fea0003800000 */
        .weak           $__internal_0_$__cuda_sm20_dblrcp_rn_slowpath_v3
        .type           $__internal_0_$__cuda_sm20_dblrcp_rn_slowpath_v3,@function
        .size           $__internal_0_$__cuda_sm20_dblrcp_rn_slowpath_v3,(.L_x_16 - $__internal_0_$__cuda_sm20_dblrcp_rn_slowpath_v3)
$__internal_0_$__cuda_sm20_dblrcp_rn_slowpath_v3:
[----:B------:R-:W-:Y:S01]  /*0680*/  DSETP.GTU.AND P0, PT, |R10|, +INF , PT ;  /* 0x7ff000000a00742a */ /* 0x000fe20003f0c200 */
[----:B------:R-:W-:-:S13]  /*0690*/  BSSY.RECONVERGENT B2, `(.L_x_11) ;  /* 0x0000023000027945 */ /* 0x000fda0003800200 */
[----:B------:R-:W-:Y:S05]  /*06a0*/  @P0 BRA `(.L_x_12) ;  /* 0x00000000007c0947 */ /* 0x000fea0003800000 */
[----:B------:R-:W-:-:S04]  /*06b0*/  LOP3.LUT R17, R11, 0x7fffffff, RZ, 0xc0, !PT ;  /* 0x7fffffff0b117812 */ /* 0x000fc800078ec0ff */
[----:B------:R-:W-:-:S04]  /*06c0*/  IADD3 R13, PT, PT, R17, -0x1, RZ ;  /* 0xffffffff110d7810 */ /* 0x000fc80007ffe0ff */
[----:B------:R-:W-:-:S13]  /*06d0*/  ISETP.GE.U32.AND P0, PT, R13, 0x7fefffff, PT ;  /* 0x7fefffff0d00780c */ /* 0x000fda0003f06070 */
[----:B------:R-:W-:Y:S01]  /*06e0*/  @P0 LOP3.LUT R15, R11, 0x7ff00000, RZ, 0x3c, !PT ;  /* 0x7ff000000b0f0812 */ /* 0x000fe200078e3cff */
[----:B------:R-:W-:Y:S01]  /*06f0*/  @P0 IMAD.MOV.U32 R14, RZ, RZ, RZ ;  /* 0x000000ffff0e0224 */ /* 0x000fe200078e00ff */
[----:B------:R-:W-:Y:S06]  /*0700*/  @P0 BRA `(.L_x_13) ;  /* 0x00000000006c0947 */ /* 0x000fec0003800000 */
[----:B------:R-:W-:-:S13]  /*0710*/  ISETP.GE.U32.AND P0, PT, R17, 0x1000001, PT ;  /* 0x010000011100780c */ /* 0x000fda0003f06070 */
[----:B------:R-:W-:Y:S05]  /*0720*/  @!P0 BRA `(.L_x_14) ;  /* 0x0000000000348947 */ /* 0x000fea0003800000 */
[----:B------:R-:W-:Y:S02]  /*0730*/  VIADD R15, R11, 0xc0200000 ;  /* 0xc02000000b0f7836 */ /* 0x000fe40000000000 */
[----:B------:R-:W-:Y:S02]  /*0740*/  IMAD.MOV.U32 R14, RZ, RZ, R10 ;  /* 0x000000ffff0e7224 */ /* 0x000fe400078e000a */
[----:B------:R-:W0:Y:S04]  /*0750*/  MUFU.RCP64H R17, R15 ;  /* 0x0000000f00117308 */ /* 0x000e280000001800 */
[----:B0-----:R-:W-:-:S08]  /*0760*/  DFMA R18, -R14, R16, 1 ;  /* 0x3ff000000e12742b */ /* 0x001fd00000000110 */
[----:B------:R-:W-:-:S08]  /*0770*/  DFMA R18, R18, R18, R18 ;  /* 0x000000121212722b */ /* 0x000fd00000000012 */
[----:B------:R-:W-:-:S08]  /*0780*/  DFMA R18, R16, R18, R16 ;  /* 0x000000121012722b */ /* 0x000fd00000000010 */
[----:B------:R-:W-:-:S08]  /*0790*/  DFMA R16, -R14, R18, 1 ;  /* 0x3ff000000e10742b */ /* 0x000fd00000000112 */
[----:B------:R-:W-:-:S08]  /*07a0*/  DFMA R16, R18, R16, R18 ;  /* 0x000000101210722b */ /* 0x000fd00000000012 */
[----:B------:R-:W-:-:S08]  /*07b0*/  DMUL R16, R16, 2.2250738585072013831e-308 ;  /* 0x0010000010107828 */ /* 0x000fd00000000000 */
[----:B------:R-:W-:-:S08]  /*07c0*/  DFMA R10, -R10, R16, 1 ;  /* 0x3ff000000a0a742b */ /* 0x000fd00000000110 */
[----:B------:R-:W-:-:S08]  /*07d0*/  DFMA R10, R10, R10, R10 ;  /* 0x0000000a0a0a722b */ /* 0x000fd0000000000a */
[----:B------:R-:W-:Y:S01]  /*07e0*/  DFMA R14, R16, R10, R16 ;  /* 0x0000000a100e722b */ /* 0x000fe20000000010 */
[----:B------:R-:W-:Y:S10]  /*07f0*/  BRA `(.L_x_13) ;  /* 0x0000000000307947 */ /* 0x000ff40003800000 */
.L_x_14:
[----:B------:R-:W-:Y:S01]  /*0800*/  DMUL R10, R10, 8.11296384146066816958e+31 ;  /* 0x469000000a0a7828 */ /* 0x000fe20000000000 */
[----:B------:R-:W-:-:S05]  /*0810*/  MOV R14, R16 ;  /* 0x00000010000e7202 */ /* 0x000fca0000000f00 */
[----:B------:R-:W0:Y:S02]  /*0820*/  MUFU.RCP64H R15, R11 ;  /* 0x0000000b000f7308 */ /* 0x000e240000001800 */
[----:B0-----:R-:W-:-:S08]  /*0830*/  DFMA R16, -R10, R14, 1 ;  /* 0x3ff000000a10742b */ /* 0x001fd0000000010e */
[----:B------:R-:W-:-:S08]  /*0840*/  DFMA R16, R16, R16, R16 ;  /* 0x000000101010722b */ /* 0x000fd00000000010 */
[----:B------:R-:W-:-:S08]  /*0850*/  DFMA R16, R14, R16, R14 ;  /* 0x000000100e10722b */ /* 0x000fd0000000000e */
[----:B------:R-:W-:-:S08]  /*0860*/  DFMA R14, -R10, R16, 1 ;  /* 0x3ff000000a0e742b */ /* 0x000fd00000000110 */
[----:B------:R-:W-:-:S08]  /*0870*/  DFMA R14, R16, R14, R16 ;  /* 0x0000000e100e722b */ /* 0x000fd00000000010 */
[----:B------:R-:W-:Y:S01]  /*0880*/  DMUL R14, R14, 8.11296384146066816958e+31 ;  /* 0x469000000e0e7828 */ /* 0x000fe20000000000 */
[----:B------:R-:W-:Y:S10]  /*0890*/  BRA `(.L_x_13) ;  /* 0x0000000000087947 */ /* 0x000ff40003800000 */
.L_x_12:
[----:B------:R-:W-:Y:S01]  /*08a0*/  LOP3.LUT R15, R11, 0x80000, RZ, 0xfc, !PT ;  /* 0x000800000b0f7812 */ /* 0x000fe200078efcff */
[----:B------:R-:W-:-:S07]  /*08b0*/  IMAD.MOV.U32 R14, RZ, RZ, R10 ;  /* 0x000000ffff0e7224 */ /* 0x000fce00078e000a */
.L_x_13:
[----:B------:R-:W-:Y:S05]  /*08c0*/  BSYNC.RECONVERGENT B2 ;  /* 0x0000000000027941 */ /* 0x000fea0003800200 */
.L_x_11:
[----:B------:R-:W-:-:S04]  /*08d0*/  IMAD.MOV.U32 R13, RZ, RZ, 0x0 ;  /* 0x00000000ff0d7424 */ /* 0x000fc800078e00ff */
[----:B------:R-:W-:Y:S05]  /*08e0*/  RET.REL.NODEC R12 `(_Z13uj_calc_blockPdS_) ;  /* 0xfffffff40cc47950 */ /* 0x000fea0003c3ffff */
.L_x_15:
        /* <DEDUP_REMOVED lines=9> */
.L_x_16:


//--------------------- .nv.shared.reserved.0     --------------------------
	.section	.nv.shared.reserved.0,"aw",@nobits
	.weak		__nv_reservedSMEM_offset_0_alias
	.size		__nv_reservedSMEM_offset_0_alias, 0, 64
	.other		__nv_reservedSMEM_offset_0_alias,@"STO_CUDA_RESERVED_SHARED STV_DEFAULT"
__nv_reservedSMEM_offset_0_alias:
	.zero		0
	.zero		64


//--------------------- .nv.shared._Z13uj_calc_blockPdS_ --------------------------
	.section	.nv.shared._Z13uj_calc_blockPdS_,"aw",@nobits
	.sectionflags	@""
	.align	8
.nv.shared._Z13uj_calc_blockPdS_:
	.zero		1280


//--------------------- .nv.constant0._Z7uj_calcPdS_ --------------------------
	.section	.nv.constant0._Z7uj_calcPdS_,"a",@progbits
	.sectionflags	@""
	.align	4
.nv.constant0._Z7uj_calcPdS_:
	.zero		912


//--------------------- .nv.constant0._Z13uj_calc_blockPdS_ --------------------------
	.section	.nv.constant0._Z13uj_calc_blockPdS_,"a",@progbits
	.sectionflags	@""
	.align	4
.nv.constant0._Z13uj_calc_blockPdS_:
	.zero		912


//--------------------- SYMBOLS --------------------------

	.type		.nv.reservedSmem.offset0,@object
	.size		.nv.reservedSmem.offset0,0x4
	.type		.nv.reservedSmem.cap,@object
	.size		.nv.reservedSmem.cap,0x4
